	.headerflags	@"EF_CUDA_TEXMODE_UNIFIED EF_CUDA_64BIT_ADDRESS EF_CUDA_ACCELERATORS EF_CUDA_SM90 EF_CUDA_VIRTUAL_SM(EF_CUDA_SM90)"
	.elftype	@"ET_EXEC"


//--------------------- .nv.info                  --------------------------
	.section	.nv.info,"",@"SHT_CUDA_INFO"
	.align	4


	//----- nvinfo : EIATTR_REGCOUNT
	.align		4
        /*0000*/ 	.byte	0x04, 0x2f
        /*0002*/ 	.short	(.L_3 - .L_2)
	.align		4
.L_2:
        /*0004*/ 	.word	index@(triton_poi_fused__native_batch_norm_legit_no_training_convolution_leaky_relu_3)
        /*0008*/ 	.word	0x00000020


	//----- nvinfo : EIATTR_MIN_STACK_SIZE
	.align		4
.L_3:
        /*000c*/ 	.byte	0x04, 0x12
        /*000e*/ 	.short	(.L_5 - .L_4)
	.align		4
.L_4:
        /*0010*/ 	.word	index@(triton_poi_fused__native_batch_norm_legit_no_training_convolution_leaky_relu_3)
        /*0014*/ 	.word	0x00000000


	//----- nvinfo : EIATTR_FRAME_SIZE
	.align		4
.L_5:
        /*0018*/ 	.byte	0x04, 0x11
        /*001a*/ 	.short	(.L_7 - .L_6)
	.align		4
.L_6:
        /*001c*/ 	.word	index@(triton_poi_fused__native_batch_norm_legit_no_training_convolution_leaky_relu_3)
        /*0020*/ 	.word	0x00000000


	//----- nvinfo : EIATTR_MIN_STACK_SIZE
	.align		4
.L_7:
        /*0024*/ 	.byte	0x04, 0x12
        /*0026*/ 	.short	(.L_9 - .L_8)
	.align		4
.L_8:
        /*0028*/ 	.word	index@(triton_poi_fused__native_batch_norm_legit_no_training_convolution_leaky_relu_3)
        /*002c*/ 	.word	0x00000000
.L_9:


//--------------------- .nv.info.triton_poi_fused__native_batch_norm_legit_no_training_convolution_leaky_relu_3 --------------------------
	.section	.nv.info.triton_poi_fused__native_batch_norm_legit_no_training_convolution_leaky_relu_3,"",@"SHT_CUDA_INFO"
	.sectionflags	@""
	.align	4


	//----- nvinfo : EIATTR_CUDA_API_VERSION
	.align		4
        /*0000*/ 	.byte	0x04, 0x37
        /*0002*/ 	.short	(.L_11 - .L_10)
.L_10:
        /*0004*/ 	.word	0x0000007c


	//----- nvinfo : EIATTR_KPARAM_INFO
	.align		4
.L_11:
        /*0008*/ 	.byte	0x04, 0x17
        /*000a*/ 	.short	(.L_13 - .L_12)
.L_12:
        /*000c*/ 	.word	0x00000000
        /*0010*/ 	.short	0x0007
        /*0012*/ 	.short	0x0038
        /*0014*/ 	.byte	0x00, 0xf0, 0x11, 0x00


	//----- nvinfo : EIATTR_KPARAM_INFO
	.align		4
.L_13:
        /*0018*/ 	.byte	0x04, 0x17
        /*001a*/ 	.short	(.L_15 - .L_14)
.L_14:
        /*001c*/ 	.word	0x00000000
        /*0020*/ 	.short	0x0006
        /*0022*/ 	.short	0x0030
        /*0024*/ 	.byte	0x00, 0xf4, 0x21, 0x00


	//----- nvinfo : EIATTR_KPARAM_INFO
	.align		4
.L_15:
        /*0028*/ 	.byte	0x04, 0x17
        /*002a*/ 	.short	(.L_17 - .L_16)
.L_16:
        /*002c*/ 	.word	0x00000000
        /*0030*/ 	.short	0x0005
        /*0032*/ 	.short	0x0028
        /*0034*/ 	.byte	0x00, 0xf4, 0x21, 0x00


	//----- nvinfo : EIATTR_KPARAM_INFO
	.align		4
.L_17:
        /*0038*/ 	.byte	0x04, 0x17
        /*003a*/ 	.short	(.L_19 - .L_18)
.L_18:
        /*003c*/ 	.word	0x00000000
        /*0040*/ 	.short	0x0004
        /*0042*/ 	.short	0x0020
        /*0044*/ 	.byte	0x00, 0xf4, 0x21, 0x00


	//----- nvinfo : EIATTR_KPARAM_INFO
	.align		4
.L_19:
        /*0048*/ 	.byte	0x04, 0x17
        /*004a*/ 	.short	(.L_21 - .L_20)
.L_20:
        /*004c*/ 	.word	0x00000000
        /*0050*/ 	.short	0x0003
        /*0052*/ 	.short	0x0018
        /*0054*/ 	.byte	0x00, 0xf4, 0x21, 0x00


	//----- nvinfo : EIATTR_KPARAM_INFO
	.align		4
.L_21:
        /*0058*/ 	.byte	0x04, 0x17
        /*005a*/ 	.short	(.L_23 - .L_22)
.L_22:
        /*005c*/ 	.word	0x00000000
        /*0060*/ 	.short	0x0002
        /*0062*/ 	.short	0x0010
        /*0064*/ 	.byte	0x00, 0xf4, 0x21, 0x00


	//----- nvinfo : EIATTR_KPARAM_INFO
	.align		4
.L_23:
        /*0068*/ 	.byte	0x04, 0x17
        /*006a*/ 	.short	(.L_25 - .L_24)
.L_24:
        /*006c*/ 	.word	0x00000000
        /*0070*/ 	.short	0x0001
        /*0072*/ 	.short	0x0008
        /*0074*/ 	.byte	0x00, 0xf4, 0x21, 0x00


	//----- nvinfo : EIATTR_KPARAM_INFO
	.align		4
.L_25:
        /*0078*/ 	.byte	0x04, 0x17
        /*007a*/ 	.short	(.L_27 - .L_26)
.L_26:
        /*007c*/ 	.word	0x00000000
        /*0080*/ 	.short	0x0000
        /*0082*/ 	.short	0x0000
        /*0084*/ 	.byte	0x00, 0xf4, 0x21, 0x00


	//----- nvinfo : EIATTR_SPARSE_MMA_MASK
	.align		4
.L_27:
        /*0088*/ 	.byte	0x03, 0x50
        /*008a*/ 	.short	0x0000


	//----- nvinfo : EIATTR_MAXREG_COUNT
	.align		4
        /*008c*/ 	.byte	0x03, 0x1b
        /*008e*/ 	.short	0x00ff


	//----- nvinfo : EIATTR_EXIT_INSTR_OFFSETS
	.align		4
        /*0090*/ 	.byte	0x04, 0x1c
        /*0092*/ 	.short	(.L_29 - .L_28)


	//   ....[0]....
.L_28:
        /*0094*/ 	.word	0x000005f0


	//   ....[1]....
        /*0098*/ 	.word	0x00000610


	//----- nvinfo : EIATTR_REQNTID
	.align		4
.L_29:
        /*009c*/ 	.byte	0x04, 0x10
        /*009e*/ 	.short	(.L_31 - .L_30)
.L_30:
        /*00a0*/ 	.word	0x00000080
        /*00a4*/ 	.word	0x00000001
        /*00a8*/ 	.word	0x00000001


	//----- nvinfo : EIATTR_CBANK_PARAM_SIZE
	.align		4
.L_31:
        /*00ac*/ 	.byte	0x03, 0x19
        /*00ae*/ 	.short	0x003c


	//----- nvinfo : EIATTR_PARAM_CBANK
	.align		4
        /*00b0*/ 	.byte	0x04, 0x0a
        /*00b2*/ 	.short	(.L_33 - .L_32)
	.align		4
.L_32:
        /*00b4*/ 	.word	index@(.nv.constant0.triton_poi_fused__native_batch_norm_legit_no_training_convolution_leaky_relu_3)
        /*00b8*/ 	.short	0x0210
        /*00ba*/ 	.short	0x003c


	//----- nvinfo : EIATTR_SW_WAR
	.align		4
.L_33:
        /*00bc*/ 	.byte	0x04, 0x36
        /*00be*/ 	.short	(.L_35 - .L_34)
.L_34:
        /*00c0*/ 	.word	0x00000008
.L_35:


//--------------------- .nv.callgraph             --------------------------
	.section	.nv.callgraph,"",@"SHT_CUDA_CALLGRAPH"
	.align	4
	.sectionentsize	8
	.align		4
        /*0000*/ 	.word	0x00000000
	.align		4
        /*0004*/ 	.word	0xffffffff
	.align		4
        /*0008*/ 	.word	0x00000000
	.align		4
        /*000c*/ 	.word	0xfffffffe
	.align		4
        /*0010*/ 	.word	0x00000000
	.align		4
        /*0014*/ 	.word	0xfffffffd
	.align		4
        /*0018*/ 	.word	0x00000000
	.align		4
        /*001c*/ 	.word	0xfffffffc


//--------------------- .nv.constant4             --------------------------
	.section	.nv.constant4,"a",@progbits
	.align	8
	.align		8
.nv.constant4:
        /*0000*/ 	.dword	_$_str
	.align		8
        /*0008*/ 	.dword	_$_str_$_2


//--------------------- .text.triton_poi_fused__native_batch_norm_legit_no_training_convolution_leaky_relu_3 --------------------------
	.section	.text.triton_poi_fused__native_batch_norm_legit_no_training_convolution_leaky_relu_3,"ax",@progbits
	.align	128
        .global         triton_poi_fused__native_batch_norm_legit_no_training_convolution_leaky_relu_3
        .type           triton_poi_fused__native_batch_norm_legit_no_training_convolution_leaky_relu_3,@function
        .size           triton_poi_fused__native_batch_norm_legit_no_training_convolution_leaky_relu_3,(.L_x_1 - triton_poi_fused__native_batch_norm_legit_no_training_convolution_leaky_relu_3)
        .other          triton_poi_fused__native_batch_norm_legit_no_training_convolution_leaky_relu_3,@"STO_CUDA_ENTRY STV_DEFAULT"
triton_poi_fused__native_batch_norm_legit_no_training_convolution_leaky_relu_3:
.text.triton_poi_fused__native_batch_norm_legit_no_training_convolution_leaky_relu_3:
[----:B------:R-:W0:Y:S01]  /*0000*/  LDC R1, c[0x0][0x28] ;  /* 0x00000a00ff017b82 */ /* 0x000e220000000800 */
[----:B------:R-:W1:Y:S07]  /*0010*/  S2R R0, SR_TID.X ;  /* 0x0000000000007919 */ /* 0x000e6e0000002100 */
[----:B------:R-:W2:Y:S01]  /*0020*/  LDC.64 R2, c[0x0][0x230] ;  /* 0x00008c00ff027b82 */ /* 0x000ea20000000a00 */
[----:B------:R-:W-:Y:S01]  /*0030*/  CS2R R18, SRZ ;  /* 0x0000000000127805 */ /* 0x000fe2000001ff00 */
[----:B------:R-:W-:Y:S01]  /*0040*/  ULDC.64 UR4, c[0x0][0x208] ;  /* 0x0000820000047ab9 */ /* 0x000fe20000000a00 */
[----:B------:R-:W3:Y:S05]  /*0050*/  S2R R17, SR_CTAID.X ;  /* 0x0000000000117919 */ /* 0x000eea0000002500 */
[----:B------:R-:W4:Y:S08]  /*0060*/  LDC.64 R10, c[0x0][0x220] ;  /* 0x00008800ff0a7b82 */ /* 0x000f300000000a00 */
[----:B------:R-:W5:Y:S08]  /*0070*/  LDC.64 R8, c[0x0][0x210] ;  /* 0x00008400ff087b82 */ /* 0x000f700000000a00 */
[----:B------:R-:W2:Y:S01]  /*0080*/  LDC.64 R14, c[0x0][0x228] ;  /* 0x00008a00ff0e7b82 */ /* 0x000ea20000000a00 */
[----:B-1----:R-:W-:-:S04]  /*0090*/  SHF.L.U32 R0, R0, 0x1, RZ ;  /* 0x0000000100007819 */ /* 0x002fc800000006ff */
[----:B------:R-:W-:-:S04]  /*00a0*/  LOP3.LUT R0, R0, 0xfe, RZ, 0xc0, !PT ;  /* 0x000000fe00007812 */ /* 0x000fc800078ec0ff */
[----:B---3--:R-:W-:-:S04]  /*00b0*/  LEA R17, R17, R0, 0x8 ;  /* 0x0000000011117211 */ /* 0x008fc800078e40ff */
[----:B------:R-:W-:Y:S01]  /*00c0*/  IADD3 R0, R17, 0x1, RZ ;  /* 0x0000000111007810 */ /* 0x000fe20007ffe0ff */
[C---:B------:R-:W-:Y:S01]  /*00d0*/  IMAD.HI R4, R17.reuse, 0x51eb851f, RZ ;  /* 0x51eb851f11047827 */ /* 0x040fe200078e02ff */
[----:B------:R-:W-:-:S03]  /*00e0*/  ISETP.GE.AND P0, PT, R17, 0xc800, PT ;  /* 0x0000c8001100780c */ /* 0x000fc60003f06270 */
[----:B------:R-:W-:Y:S01]  /*00f0*/  IMAD.HI R0, R0, 0x51eb851f, RZ ;  /* 0x51eb851f00007827 */ /* 0x000fe200078e02ff */
[----:B------:R-:W-:-:S04]  /*0100*/  SHF.R.U32.HI R5, RZ, 0x1f, R4 ;  /* 0x0000001fff057819 */ /* 0x000fc80000011604 */
[----:B------:R-:W-:Y:S02]  /*0110*/  SHF.R.U32.HI R7, RZ, 0x1f, R0 ;  /* 0x0000001fff077819 */ /* 0x000fe40000011600 */
[----:B------:R-:W-:Y:S02]  /*0120*/  LEA.HI.SX32 R5, R4, R5, 0x1d ;  /* 0x0000000504057211 */ /* 0x000fe400078feaff */
[----:B------:R-:W-:Y:S02]  /*0130*/  LEA.HI.SX32 R0, R0, R7, 0x1d ;  /* 0x0000000700007211 */ /* 0x000fe400078feaff */
[----:B------:R-:W-:Y:S02]  /*0140*/  SHF.R.S32.HI R4, RZ, 0x1f, R5 ;  /* 0x0000001fff047819 */ /* 0x000fe40000011405 */
[----:B------:R-:W-:Y:S02]  /*0150*/  SHF.R.S32.HI R7, RZ, 0x1f, R0 ;  /* 0x0000001fff077819 */ /* 0x000fe40000011400 */
[----:B------:R-:W-:-:S02]  /*0160*/  LEA.HI R4, R4, R5, RZ, 0x9 ;  /* 0x0000000504047211 */ /* 0x000fc400078f48ff */
[----:B------:R-:W-:Y:S02]  /*0170*/  LEA.HI R7, R7, R0, RZ, 0x9 ;  /* 0x0000000007077211 */ /* 0x000fe400078f48ff */
[----:B------:R-:W-:Y:S02]  /*0180*/  LOP3.LUT R4, R4, 0xfffffe00, RZ, 0xc0, !PT ;  /* 0xfffffe0004047812 */ /* 0x000fe400078ec0ff */
[----:B------:R-:W-:Y:S02]  /*0190*/  LOP3.LUT R23, R7, 0xfffffe00, RZ, 0xc0, !PT ;  /* 0xfffffe0007177812 */ /* 0x000fe400078ec0ff */
[----:B------:R-:W-:Y:S02]  /*01a0*/  IADD3 R25, R5, -R4, RZ ;  /* 0x8000000405197210 */ /* 0x000fe40007ffe0ff */
[----:B------:R-:W-:Y:S01]  /*01b0*/  IADD3 R23, R0, -R23, RZ ;  /* 0x8000001700177210 */ /* 0x000fe20007ffe0ff */
[----:B------:R-:W-:Y:S01]  /*01c0*/  HFMA2.MMA R0, -RZ, RZ, 0, 0 ;  /* 0x00000000ff007435 */ /* 0x000fe200000001ff */
[----:B------:R-:W1:Y:S01]  /*01d0*/  LDC.64 R4, c[0x0][0x240] ;  /* 0x00009000ff047b82 */ /* 0x000e620000000a00 */
[----:B--2---:R-:W-:-:S04]  /*01e0*/  IMAD.WIDE R6, R25, 0x4, R2 ;  /* 0x0000000419067825 */ /* 0x004fc800078e0202 */
[----:B------:R-:W-:Y:S01]  /*01f0*/  IMAD.WIDE R12, R23, 0x4, R2 ;  /* 0x00000004170c7825 */ /* 0x000fe200078e0202 */
[----:B------:R2:W3:Y:S02]  /*0200*/  @!P0 LDG.E.EL R18, desc[UR4][R6.64] ;  /* 0x0000000406128981 */ /* 0x0004e4000c2e1900 */
[----:B------:R-:W1:Y:S02]  /*0210*/  LDC.64 R2, c[0x0][0x238] ;  /* 0x00008e00ff027b82 */ /* 0x000e640000000a00 */
[----:B------:R5:W3:Y:S01]  /*0220*/  @!P0 LDG.E.EL R0, desc[UR4][R12.64] ;  /* 0x000000040c008981 */ /* 0x000ae2000c2e1900 */
[----:B------:R-:W-:Y:S01]  /*0230*/  CS2R R20, SRZ ;  /* 0x0000000000147805 */ /* 0x000fe2000001ff00 */
[----:B----4-:R-:W-:Y:S01]  /*0240*/  IMAD.WIDE R26, R25, 0x4, R10 ;  /* 0x00000004191a7825 */ /* 0x010fe200078e020a */
[----:B--2---:R-:W-:-:S03]  /*0250*/  CS2R R6, SRZ ;  /* 0x0000000000067805 */ /* 0x004fc6000001ff00 */
[----:B------:R-:W-:Y:S01]  /*0260*/  IMAD.WIDE R10, R23, 0x4, R10 ;  /* 0x00000004170a7825 */ /* 0x000fe200078e020a */
[----:B------:R-:W-:Y:S01]  /*0270*/  MOV R16, RZ ;  /* 0x000000ff00107202 */ /* 0x000fe20000000f00 */
[----:B------:R1:W2:Y:S02]  /*0280*/  @!P0 LDG.E.EL R21, desc[UR4][R26.64] ;  /* 0x000000041a158981 */ /* 0x0002a4000c2e1900 */
[----:B-----5:R-:W-:Y:S02]  /*0290*/  IMAD.WIDE R8, R17, 0x4, R8 ;  /* 0x0000000411087825 */ /* 0x020fe400078e0208 */
[----:B------:R4:W5:Y:S02]  /*02a0*/  @!P0 LDG.E.EL R20, desc[UR4][R10.64] ;  /* 0x000000040a148981 */ /* 0x000964000c2e1900 */
[--C-:B0-----:R-:W-:Y:S02]  /*02b0*/  IMAD.WIDE R12, R25, 0x4, R14.reuse ;  /* 0x00000004190c7825 */ /* 0x101fe400078e020e */
[----:B------:R-:W2:Y:S02]  /*02c0*/  @!P0 LDG.E.64 R6, desc[UR4][R8.64] ;  /* 0x0000000408068981 */ /* 0x000ea4000c1e1b00 */
[----:B------:R-:W-:Y:S01]  /*02d0*/  IMAD.WIDE R14, R23, 0x4, R14 ;  /* 0x00000004170e7825 */ /* 0x000fe200078e020e */
[----:B------:R-:W-:Y:S01]  /*02e0*/  HFMA2.MMA R29, -RZ, RZ, 0, 0 ;  /* 0x00000000ff1d7435 */ /* 0x000fe200000001ff */
[----:B------:R-:W2:Y:S02]  /*02f0*/  @!P0 LDG.E.EL R19, desc[UR4][R12.64] ;  /* 0x000000040c138981 */ /* 0x000ea4000c2e1900 */
[----:B-1----:R-:W-:-:S02]  /*0300*/  IMAD.WIDE R26, R25, 0x4, R2 ;  /* 0x00000004191a7825 */ /* 0x002fc400078e0202 */
[----:B------:R-:W2:Y:S02]  /*0310*/  @!P0 LDG.E.EL R16, desc[UR4][R14.64] ;  /* 0x000000040e108981 */ /* 0x000ea4000c2e1900 */
[----:B------:R-:W-:Y:S01]  /*0320*/  IMAD.WIDE R24, R25, 0x4, R4 ;  /* 0x0000000419187825 */ /* 0x000fe200078e0204 */
[----:B----4-:R-:W-:-:S03]  /*0330*/  MOV R10, RZ ;  /* 0x000000ff000a7202 */ /* 0x010fc60000000f00 */
[C---:B------:R-:W-:Y:S01]  /*0340*/  IMAD.WIDE R2, R23.reuse, 0x4, R2 ;  /* 0x0000000417027825 */ /* 0x040fe200078e0202 */
[----:B------:R-:W4:Y:S03]  /*0350*/  @!P0 LDG.E.EL R29, desc[UR4][R24.64] ;  /* 0x00000004181d8981 */ /* 0x000f26000c2e1900 */
[----:B------:R-:W-:Y:S01]  /*0360*/  IMAD.WIDE R4, R23, 0x4, R4 ;  /* 0x0000000417047825 */ /* 0x000fe200078e0204 */
[----:B------:R-:W-:-:S04]  /*0370*/  CS2R R22, SRZ ;  /* 0x0000000000167805 */ /* 0x000fc8000001ff00 */
[----:B------:R-:W4:Y:S04]  /*0380*/  @!P0 LDG.E.EL R10, desc[UR4][R4.64] ;  /* 0x00000004040a8981 */ /* 0x000f28000c2e1900 */
[----:B------:R-:W4:Y:S04]  /*0390*/  @!P0 LDG.E.EL R22, desc[UR4][R26.64] ;  /* 0x000000041a168981 */ /* 0x000f28000c2e1900 */
[----:B------:R0:W4:Y:S02]  /*03a0*/  @!P0 LDG.E.EL R23, desc[UR4][R2.64] ;  /* 0x0000000402178981 */ /* 0x000124000c2e1900 */
[----:B0-----:R-:W-:Y:S01]  /*03b0*/  HFMA2.MMA R3, -RZ, RZ, 1.625, 0 ;  /* 0x3e800000ff037435 */ /* 0x001fe200000001ff */
[----:B---3--:R-:W-:Y:S01]  /*03c0*/  FADD R18, R18, 9.9999997473787516356e-06 ;  /* 0x3727c5ac12127421 */ /* 0x008fe20000000000 */
[----:B------:R-:W-:-:S03]  /*03d0*/  FADD R0, R0, 9.9999997473787516356e-06 ;  /* 0x3727c5ac00007421 */ /* 0x000fc60000000000 */
[----:B------:R-:W0:Y:S08]  /*03e0*/  MUFU.SQRT R11, R18 ;  /* 0x00000012000b7308 */ /* 0x000e300000002000 */
[----:B------:R-:W1:Y:S01]  /*03f0*/  MUFU.SQRT R12, R0 ;  /* 0x00000000000c7308 */ /* 0x000e620000002000 */
[C---:B0-----:R-:W-:Y:S02]  /*0400*/  FSETP.GT.AND P1, PT, R11.reuse, 8.50705917302346158658e+37, PT ;  /* 0x7e8000000b00780b */ /* 0x041fe40003f24000 */
[----:B------:R-:W-:-:S02]  /*0410*/  FSETP.GEU.AND P3, PT, R11, 1.175494350822287508e-38, PT ;  /* 0x008000000b00780b */ /* 0x000fc40003f6e000 */
[C---:B-1----:R-:W-:Y:S02]  /*0420*/  FSETP.GT.AND P2, PT, R12.reuse, 8.50705917302346158658e+37, PT ;  /* 0x7e8000000c00780b */ /* 0x042fe40003f44000 */
[----:B------:R-:W-:-:S07]  /*0430*/  FSETP.GEU.AND P4, PT, R12, 1.175494350822287508e-38, PT ;  /* 0x008000000c00780b */ /* 0x000fce0003f8e000 */
[----:B------:R-:W-:-:S04]  /*0440*/  @P1 FMUL R11, R11, 0.25 ;  /* 0x3e8000000b0b1820 */ /* 0x000fc80000400000 */
[----:B------:R-:W-:Y:S01]  /*0450*/  @!P3 FMUL R11, R11, 16777216 ;  /* 0x4b8000000b0bb820 */ /* 0x000fe20000400000 */
[----:B------:R-:W-:-:S04]  /*0460*/  @P2 FMUL R12, R12, 0.25 ;  /* 0x3e8000000c0c2820 */ /* 0x000fc80000400000 */
[----:B------:R-:W-:Y:S01]  /*0470*/  @!P4 FMUL R12, R12, 16777216 ;  /* 0x4b8000000c0cc820 */ /* 0x000fe20000400000 */
[----:B------:R-:W0:Y:S01]  /*0480*/  MUFU.RCP R11, R11 ;  /* 0x0000000b000b7308 */ /* 0x000e220000001000 */
[----:B------:R-:W-:-:S07]  /*0490*/  FSEL R0, R3, 1, P1 ;  /* 0x3f80000003007808 */ /* 0x000fce0000800000 */
[----:B------:R-:W1:Y:S01]  /*04a0*/  MUFU.RCP R12, R12 ;  /* 0x0000000c000c7308 */ /* 0x000e620000001000 */
[----:B------:R-:W-:Y:S01]  /*04b0*/  FSEL R3, R3, 1, P2 ;  /* 0x3f80000003037808 */ /* 0x000fe20001000000 */
[----:B------:R-:W-:Y:S01]  /*04c0*/  @!P3 FMUL R0, R0, 16777216 ;  /* 0x4b8000000000b820 */ /* 0x000fe20000400000 */
[----:B--2---:R-:W-:Y:S01]  /*04d0*/  FADD R6, R21, R6 ;  /* 0x0000000615067221 */ /* 0x004fe20000000000 */
[----:B-----5:R-:W-:Y:S02]  /*04e0*/  FADD R7, R20, R7 ;  /* 0x0000000714077221 */ /* 0x020fe40000000000 */
[----:B------:R-:W-:Y:S01]  /*04f0*/  @!P4 FMUL R3, R3, 16777216 ;  /* 0x4b8000000303c820 */ /* 0x000fe20000400000 */
[----:B0-----:R-:W-:Y:S01]  /*0500*/  FMUL R0, R11, R0 ;  /* 0x000000000b007220 */ /* 0x001fe20000400000 */
[----:B------:R-:W-:Y:S01]  /*0510*/  FADD R19, R6, -R19 ;  /* 0x8000001306137221 */ /* 0x000fe20000000000 */
[----:B------:R-:W-:Y:S01]  /*0520*/  FADD R16, R7, -R16 ;  /* 0x8000001007107221 */ /* 0x000fe20000000000 */
[----:B-1----:R-:W-:-:S02]  /*0530*/  FMUL R5, R12, R3 ;  /* 0x000000030c057220 */ /* 0x002fc40000400000 */
[----:B------:R-:W0:Y:S01]  /*0540*/  LDC.64 R2, c[0x0][0x218] ;  /* 0x00008600ff027b82 */ /* 0x000e220000000a00 */
[----:B------:R-:W-:Y:S01]  /*0550*/  FMUL R0, R19, R0 ;  /* 0x0000000013007220 */ /* 0x000fe20000400000 */
[----:B------:R-:W-:-:S03]  /*0560*/  FMUL R5, R16, R5 ;  /* 0x0000000510057220 */ /* 0x000fc60000400000 */
[----:B----4-:R-:W-:Y:S01]  /*0570*/  FFMA R22, R0, R22, R29 ;  /* 0x0000001600167223 */ /* 0x010fe2000000001d */
[----:B------:R-:W-:-:S04]  /*0580*/  FFMA R23, R5, R23, R10 ;  /* 0x0000001705177223 */ /* 0x000fc8000000000a */
[C---:B------:R-:W-:Y:S02]  /*0590*/  FSETP.GT.AND P1, PT, R22.reuse, RZ, PT ;  /* 0x000000ff1600720b */ /* 0x040fe40003f24000 */
[----:B------:R-:W-:Y:S01]  /*05a0*/  FSETP.GT.AND P2, PT, R23, RZ, PT ;  /* 0x000000ff1700720b */ /* 0x000fe20003f44000 */
[----:B------:R1:W-:Y:S10]  /*05b0*/  @!P0 STG.E.64 desc[UR4][R8.64], R6 ;  /* 0x0000000608008986 */ /* 0x0003f4000c101b04 */
[----:B------:R-:W-:Y:S01]  /*05c0*/  @!P1 FMUL R22, R22, 0.20000000298023223877 ;  /* 0x3e4ccccd16169820 */ /* 0x000fe20000400000 */
[----:B0-----:R-:W-:-:S04]  /*05d0*/  IMAD.WIDE R2, R17, 0x4, R2 ;  /* 0x0000000411027825 */ /* 0x001fc800078e0202 */
[----:B------:R-:W-:Y:S01]  /*05e0*/  @!P2 FMUL R23, R23, 0.20000000298023223877 ;  /* 0x3e4ccccd1717a820 */ /* 0x000fe20000400000 */
[----:B------:R-:W-:Y:S06]  /*05f0*/  @P0 EXIT ;  /* 0x000000000000094d */ /* 0x000fec0003800000 */
[----:B------:R-:W-:Y:S01]  /*0600*/  STG.E.64 desc[UR4][R2.64], R22 ;  /* 0x0000001602007986 */ /* 0x000fe2000c101b04 */
[----:B------:R-:W-:Y:S05]  /*0610*/  EXIT ;  /* 0x000000000000794d */ /* 0x000fea0003800000 */
.L_x_0:
[----:B------:R-:W-:-:S00]  /*0620*/  BRA `(.L_x_0) ;  /* 0xfffffffc00fc7947 */ /* 0x000fc0000383ffff */
[----:B------:R-:W-:-:S00]  /*0630*/  NOP ;  /* 0x0000000000007918 */ /* 0x000fc00000000000 */
        /* <DEDUP_REMOVED lines=12> */
.L_x_1:


//--------------------- .nv.global.init           --------------------------
	.section	.nv.global.init,"aw",@progbits
.nv.global.init:
	.type		_$_str,@object
	.size		_$_str,(_$_str_$_2 - _$_str)
_$_str:
        /*0000*/ 	.byte	0x5f, 0x5f, 0x43, 0x55, 0x44, 0x41, 0x5f, 0x46, 0x54, 0x5a, 0x00
	.type		_$_str_$_2,@object
	.size		_$_str_$_2,(.L_1 - _$_str_$_2)
_$_str_$_2:
        /*000b*/ 	.byte	0x5f, 0x5f, 0x43, 0x55, 0x44, 0x41, 0x5f, 0x50, 0x52, 0x45, 0x43, 0x5f, 0x53, 0x51, 0x52, 0x54
        /*001b*/ 	.byte	0x00
.L_1:


//--------------------- .nv.constant0.triton_poi_fused__native_batch_norm_legit_no_training_convolution_leaky_relu_3 --------------------------
	.section	.nv.constant0.triton_poi_fused__native_batch_norm_legit_no_training_convolution_leaky_relu_3,"a",@progbits
	.sectionflags	@""
	.align	4
.nv.constant0.triton_poi_fused__native_batch_norm_legit_no_training_convolution_leaky_relu_3:
	.zero		588
